	.headerflags	@"EF_CUDA_TEXMODE_UNIFIED EF_CUDA_64BIT_ADDRESS EF_CUDA_ACCELERATORS EF_CUDA_SM90 EF_CUDA_VIRTUAL_SM(EF_CUDA_SM90)"
	.elftype	@"ET_EXEC"


//--------------------- .nv.info                  --------------------------
	.section	.nv.info,"",@"SHT_CUDA_INFO"
	.align	4


	//----- nvinfo : EIATTR_REGCOUNT
	.align		4
        /*0000*/ 	.byte	0x04, 0x2f
        /*0002*/ 	.short	(.L_1 - .L_0)
	.align		4
.L_0:
        /*0004*/ 	.word	index@(triton_poi_fused__to_copy_7)
        /*0008*/ 	.word	0x00000009


	//----- nvinfo : EIATTR_MIN_STACK_SIZE
	.align		4
.L_1:
        /*000c*/ 	.byte	0x04, 0x12
        /*000e*/ 	.short	(.L_3 - .L_2)
	.align		4
.L_2:
        /*0010*/ 	.word	index@(triton_poi_fused__to_copy_7)
        /*0014*/ 	.word	0x00000000


	//----- nvinfo : EIATTR_FRAME_SIZE
	.align		4
.L_3:
        /*0018*/ 	.byte	0x04, 0x11
        /*001a*/ 	.short	(.L_5 - .L_4)
	.align		4
.L_4:
        /*001c*/ 	.word	index@(triton_poi_fused__to_copy_7)
        /*0020*/ 	.word	0x00000000


	//----- nvinfo : EIATTR_MIN_STACK_SIZE
	.align		4
.L_5:
        /*0024*/ 	.byte	0x04, 0x12
        /*0026*/ 	.short	(.L_7 - .L_6)
	.align		4
.L_6:
        /*0028*/ 	.word	index@(triton_poi_fused__to_copy_7)
        /*002c*/ 	.word	0x00000000
.L_7:


//--------------------- .nv.info.triton_poi_fused__to_copy_7 --------------------------
	.section	.nv.info.triton_poi_fused__to_copy_7,"",@"SHT_CUDA_INFO"
	.sectionflags	@""
	.align	4


	//----- nvinfo : EIATTR_CUDA_API_VERSION
	.align		4
        /*0000*/ 	.byte	0x04, 0x37
        /*0002*/ 	.short	(.L_9 - .L_8)
.L_8:
        /*0004*/ 	.word	0x0000007c


	//----- nvinfo : EIATTR_KPARAM_INFO
	.align		4
.L_9:
        /*0008*/ 	.byte	0x04, 0x17
        /*000a*/ 	.short	(.L_11 - .L_10)
.L_10:
        /*000c*/ 	.word	0x00000000
        /*0010*/ 	.short	0x0001
        /*0012*/ 	.short	0x0008
        /*0014*/ 	.byte	0x00, 0xf0, 0x11, 0x00


	//----- nvinfo : EIATTR_KPARAM_INFO
	.align		4
.L_11:
        /*0018*/ 	.byte	0x04, 0x17
        /*001a*/ 	.short	(.L_13 - .L_12)
.L_12:
        /*001c*/ 	.word	0x00000000
        /*0020*/ 	.short	0x0000
        /*0022*/ 	.short	0x0000
        /*0024*/ 	.byte	0x00, 0xf4, 0x21, 0x00


	//----- nvinfo : EIATTR_SPARSE_MMA_MASK
	.align		4
.L_13:
        /*0028*/ 	.byte	0x03, 0x50
        /*002a*/ 	.short	0x0000


	//----- nvinfo : EIATTR_MAXREG_COUNT
	.align		4
        /*002c*/ 	.byte	0x03, 0x1b
        /*002e*/ 	.short	0x00ff


	//----- nvinfo : EIATTR_EXIT_INSTR_OFFSETS
	.align		4
        /*0030*/ 	.byte	0x04, 0x1c
        /*0032*/ 	.short	(.L_15 - .L_14)


	//   ....[0]....
.L_14:
        /*0034*/ 	.word	0x000000e0


	//   ....[1]....
        /*0038*/ 	.word	0x00000110


	//----- nvinfo : EIATTR_REQNTID
	.align		4
.L_15:
        /*003c*/ 	.byte	0x04, 0x10
        /*003e*/ 	.short	(.L_17 - .L_16)
.L_16:
        /*0040*/ 	.word	0x00000020
        /*0044*/ 	.word	0x00000001
        /*0048*/ 	.word	0x00000001


	//----- nvinfo : EIATTR_CBANK_PARAM_SIZE
	.align		4
.L_17:
        /*004c*/ 	.byte	0x03, 0x19
        /*004e*/ 	.short	0x000c


	//----- nvinfo : EIATTR_PARAM_CBANK
	.align		4
        /*0050*/ 	.byte	0x04, 0x0a
        /*0052*/ 	.short	(.L_19 - .L_18)
	.align		4
.L_18:
        /*0054*/ 	.word	index@(.nv.constant0.triton_poi_fused__to_copy_7)
        /*0058*/ 	.short	0x0210
        /*005a*/ 	.short	0x000c


	//----- nvinfo : EIATTR_SW_WAR
	.align		4
.L_19:
        /*005c*/ 	.byte	0x04, 0x36
        /*005e*/ 	.short	(.L_21 - .L_20)
.L_20:
        /*0060*/ 	.word	0x00000008
.L_21:


//--------------------- .nv.callgraph             --------------------------
	.section	.nv.callgraph,"",@"SHT_CUDA_CALLGRAPH"
	.align	4
	.sectionentsize	8
	.align		4
        /*0000*/ 	.word	0x00000000
	.align		4
        /*0004*/ 	.word	0xffffffff
	.align		4
        /*0008*/ 	.word	0x00000000
	.align		4
        /*000c*/ 	.word	0xfffffffe
	.align		4
        /*0010*/ 	.word	0x00000000
	.align		4
        /*0014*/ 	.word	0xfffffffd
	.align		4
        /*0018*/ 	.word	0x00000000
	.align		4
        /*001c*/ 	.word	0xfffffffc


//--------------------- .text.triton_poi_fused__to_copy_7 --------------------------
	.section	.text.triton_poi_fused__to_copy_7,"ax",@progbits
	.align	128
        .global         triton_poi_fused__to_copy_7
        .type           triton_poi_fused__to_copy_7,@function
        .size           triton_poi_fused__to_copy_7,(.L_x_1 - triton_poi_fused__to_copy_7)
        .other          triton_poi_fused__to_copy_7,@"STO_CUDA_ENTRY STV_DEFAULT"
triton_poi_fused__to_copy_7:
.text.triton_poi_fused__to_copy_7:
[----:B------:R-:W0:Y:S02]  /*0000*/  LDC R1, c[0x0][0x28] ;  /* 0x00000a00ff017b82 */ /* 0x000e240000000800 */
[----:B------:R-:W1:Y:S01]  /*0010*/  S2R R6, SR_TID.X ;  /* 0x0000000000067919 */ /* 0x000e620000002100 */
[----:B------:R-:W2:Y:S01]  /*0020*/  LDC.64 R2, c[0x0][0x210] ;  /* 0x00008400ff027b82 */ /* 0x000ea20000000a00 */
[----:B------:R-:W3:Y:S01]  /*0030*/  S2R R5, SR_CTAID.X ;  /* 0x0000000000057919 */ /* 0x000ee20000002500 */
[C---:B-1----:R-:W-:Y:S02]  /*0040*/  LOP3.LUT R0, R6.reuse, 0xf, RZ, 0xc0, !PT ;  /* 0x0000000f06007812 */ /* 0x042fe400078ec0ff */
[----:B------:R-:W-:-:S03]  /*0050*/  LOP3.LUT P0, RZ, R6, 0x10, RZ, 0xc0, !PT ;  /* 0x0000001006ff7812 */ /* 0x000fc6000780c0ff */
[----:B---3--:R-:W-:-:S04]  /*0060*/  IMAD R5, R5, 0x10, R0 ;  /* 0x0000001005057824 */ /* 0x008fc800078e0200 */
[C---:B--2---:R-:W-:Y:S01]  /*0070*/  IMAD.WIDE R2, R5.reuse, 0x8, R2 ;  /* 0x0000000805027825 */ /* 0x044fe200078e0202 */
[----:B------:R-:W-:Y:S02]  /*0080*/  I2FP.F32.S32 R0, R5 ;  /* 0x0000000500007245 */ /* 0x000fe40000201400 */
[----:B------:R-:W-:-:S03]  /*0090*/  ISETP.LT.AND P0, PT, R5, 0x10, !P0 ;  /* 0x000000100500780c */ /* 0x000fc60004701270 */
[----:B------:R-:W-:-:S05]  /*00a0*/  FMUL R0, R0, 0.20000000298023223877 ;  /* 0x3e4ccccd00007820 */ /* 0x000fca0000400000 */
[----:B------:R-:W-:-:S04]  /*00b0*/  FMNMX R0, RZ, R0, !PT ;  /* 0x00000000ff007209 */ /* 0x000fc80007800000 */
[----:B------:R-:W1:Y:S02]  /*00c0*/  F2I.TRUNC.NTZ R4, R0 ;  /* 0x0000000000047305 */ /* 0x000e64000020f100 */
[----:B-1----:R-:W-:Y:S01]  /*00d0*/  SHF.R.S32.HI R5, RZ, 0x1f, R4 ;  /* 0x0000001fff057819 */ /* 0x002fe20000011404 */
[----:B------:R-:W-:Y:S06]  /*00e0*/  @!P0 EXIT ;  /* 0x000000000000894d */ /* 0x000fec0003800000 */
[----:B------:R-:W-:Y:S02]  /*00f0*/  ULDC.64 UR4, c[0x0][0x208] ;  /* 0x0000820000047ab9 */ /* 0x000fe40000000a00 */
[----:B------:R-:W-:Y:S01]  /*0100*/  STG.E.64 desc[UR4][R2.64], R4 ;  /* 0x0000000402007986 */ /* 0x000fe2000c101b04 */
[----:B------:R-:W-:Y:S05]  /*0110*/  EXIT ;  /* 0x000000000000794d */ /* 0x000fea0003800000 */
.L_x_0:
[----:B------:R-:W-:-:S00]  /*0120*/  BRA `(.L_x_0) ;  /* 0xfffffffc00fc7947 */ /* 0x000fc0000383ffff */
[----:B------:R-:W-:-:S00]  /*0130*/  NOP ;  /* 0x0000000000007918 */ /* 0x000fc00000000000 */
        /* <DEDUP_REMOVED lines=12> */
.L_x_1:


//--------------------- .nv.constant0.triton_poi_fused__to_copy_7 --------------------------
	.section	.nv.constant0.triton_poi_fused__to_copy_7,"a",@progbits
	.sectionflags	@""
	.align	4
.nv.constant0.triton_poi_fused__to_copy_7:
	.zero		540
